//
// Generated by NVIDIA NVVM Compiler
//
// Compiler Build ID: CL-36424714
// Cuda compilation tools, release 13.0, V13.0.88
// Based on NVVM 20.0.0
//

.version 9.0
.target sm_100
.address_size 64


.entry _Z25Kernel_ScalaireMulMat_IntPhiS_(
	.param .u64 .ptr .align 1 _Z25Kernel_ScalaireMulMat_IntPhiS__param_0,
	.param .u32 _Z25Kernel_ScalaireMulMat_IntPhiS__param_1,
	.param .u64 .ptr .align 1 _Z25Kernel_ScalaireMulMat_IntPhiS__param_2
)
{
	.reg .b16 	%rs<3>;
	.reg .b32 	%r<11>;
	.reg .b64 	%rd<8>;

	ld.param.u64 	%rd1, [_Z25Kernel_ScalaireMulMat_IntPhiS__param_0];
	ld.param.u64 	%rd2, [_Z25Kernel_ScalaireMulMat_IntPhiS__param_2];
	cvta.to.global.u64 	%rd3, %rd2;
	cvta.to.global.u64 	%rd4, %rd1;
	mov.u32 	%r1, %ctaid.x;
	mov.u32 	%r2, %ntid.x;
	mov.u32 	%r3, %tid.x;
	mov.u32 	%r4, %ctaid.y;
	mov.u32 	%r5, %ntid.y;
	mov.u32 	%r6, %tid.y;
	mad.lo.s32 	%r7, %r4, %r5, %r6;
	mov.u32 	%r8, %nctaid.x;
	mad.lo.s32 	%r9, %r7, %r8, %r1;
	mad.lo.s32 	%r10, %r9, %r2, %r3;
	cvt.s64.s32 	%rd5, %r10;
	add.s64 	%rd6, %rd4, %rd5;
	ld.global.u8 	%rs1, [%rd6];
	add.s16 	%rs2, %rs1, 50;
	add.s64 	%rd7, %rd3, %rd5;
	st.global.u8 	[%rd7], %rs2;
	ret;

}


// ===== COMPILED SASS (sm_100) =====

	.target	sm_100

	.elftype	@"ET_EXEC"


//--------------------- .note.nv.tkinfo           --------------------------
	.section	.note.nv.tkinfo,"",@"SHT_NOTE"
	.sectionflags	@"SHF_NOTE_NV_TKINFO"
	.tkinfo
        /*0018*/ 	.word	0x00000002
        /*0030*/ 	.string	""
        /*0030*/ 	.string	"ptxas"
        /*0030*/ 	.string	"Cuda compilation tools, release 13.0, V13.0.88"
        /*0030*/ 	.string	"Build cuda_13.0.r13.0/compiler.36424714_0"
        /*0030*/ 	.string	"-arch sm_100 -m 64 "



//--------------------- .note.nv.cuinfo           --------------------------
	.section	.note.nv.cuinfo,"",@"SHT_NOTE"
	.sectionflags	@"SHF_NOTE_NV_CUINFO"
        /*0018*/ 	.short	0x0002
        /*001a*/ 	.short	0x0064
        /*001c*/ 	.short	0x0082
	.zero		2


//--------------------- .nv.info                  --------------------------
	.section	.nv.info,"",@"SHT_CUDA_INFO"
	.align	4


	//----- nvinfo : EIATTR_REGCOUNT
	.align		4
        /*0000*/ 	.byte	0x04, 0x2f
        /*0002*/ 	.short	(.L_1 - .L_0)
	.align		4
.L_0:
        /*0004*/ 	.word	index@(_Z25Kernel_ScalaireMulMat_IntPhiS_)
        /*0008*/ 	.word	0x0000000a


	//----- nvinfo : EIATTR_FRAME_SIZE
	.align		4
.L_1:
        /*000c*/ 	.byte	0x04, 0x11
        /*000e*/ 	.short	(.L_3 - .L_2)
	.align		4
.L_2:
        /*0010*/ 	.word	index@(_Z25Kernel_ScalaireMulMat_IntPhiS_)
        /*0014*/ 	.word	0x00000000


	//----- nvinfo : EIATTR_MIN_STACK_SIZE
	.align		4
.L_3:
        /*0018*/ 	.byte	0x04, 0x12
        /*001a*/ 	.short	(.L_5 - .L_4)
	.align		4
.L_4:
        /*001c*/ 	.word	index@(_Z25Kernel_ScalaireMulMat_IntPhiS_)
        /*0020*/ 	.word	0x00000000
.L_5:


//--------------------- .nv.compat                --------------------------
	.section	.nv.compat,"",@"SHT_CUDA_COMPAT_INFO"
	.align	4
        /*0000*/ 	.byte	0x02, 0x09, 0x00, 0x00, 0x02, 0x02, 0x01, 0x00, 0x02, 0x05, 0x05, 0x00, 0x03, 0x07, 0x01, 0x01
        /*0010*/ 	.byte	0x02, 0x03, 0x00, 0x00, 0x02, 0x06, 0x01, 0x00, 0x04, 0x0b, 0x08, 0x00, 0x09, 0x00, 0x00, 0x00
        /*0020*/ 	.byte	0x00, 0x00, 0x00, 0x00


//--------------------- .nv.info._Z25Kernel_ScalaireMulMat_IntPhiS_ --------------------------
	.section	.nv.info._Z25Kernel_ScalaireMulMat_IntPhiS_,"",@"SHT_CUDA_INFO"
	.sectionflags	@""
	.align	4


	//----- nvinfo : EIATTR_CUDA_API_VERSION
	.align		4
        /*0000*/ 	.byte	0x04, 0x37
        /*0002*/ 	.short	(.L_7 - .L_6)
.L_6:
        /*0004*/ 	.word	0x00000082


	//----- nvinfo : EIATTR_KPARAM_INFO
	.align		4
.L_7:
        /*0008*/ 	.byte	0x04, 0x17
        /*000a*/ 	.short	(.L_9 - .L_8)
.L_8:
        /*000c*/ 	.word	0x00000000
        /*0010*/ 	.short	0x0002
        /*0012*/ 	.short	0x0010
        /*0014*/ 	.byte	0x00, 0xf5, 0x21, 0x00


	//----- nvinfo : EIATTR_KPARAM_INFO
	.align		4
.L_9:
        /*0018*/ 	.byte	0x04, 0x17
        /*001a*/ 	.short	(.L_11 - .L_10)
.L_10:
        /*001c*/ 	.word	0x00000000
        /*0020*/ 	.short	0x0001
        /*0022*/ 	.short	0x0008
        /*0024*/ 	.byte	0x00, 0xf0, 0x11, 0x00


	//----- nvinfo : EIATTR_KPARAM_INFO
	.align		4
.L_11:
        /*0028*/ 	.byte	0x04, 0x17
        /*002a*/ 	.short	(.L_13 - .L_12)
.L_12:
        /*002c*/ 	.word	0x00000000
        /*0030*/ 	.short	0x0000
        /*0032*/ 	.short	0x0000
        /*0034*/ 	.byte	0x00, 0xf5, 0x21, 0x00


	//----- nvinfo : EIATTR_SPARSE_MMA_MASK
	.align		4
.L_13:
        /*0038*/ 	.byte	0x03, 0x50
        /*003a*/ 	.short	0x0000


	//----- nvinfo : EIATTR_MAXREG_COUNT
	.align		4
        /*003c*/ 	.byte	0x03, 0x1b
        /*003e*/ 	.short	0x00ff


	//----- nvinfo : EIATTR_MERCURY_ISA_VERSION
	.align		4
        /*0040*/ 	.byte	0x03, 0x5f
        /*0042*/ 	.short	0x0101


	//----- nvinfo : EIATTR_VRC_CTA_INIT_COUNT
	.align		4
        /*0044*/ 	.byte	0x02, 0x4a
	.zero		1
	.zero		1


	//----- nvinfo : EIATTR_EXIT_INSTR_OFFSETS
	.align		4
        /*0048*/ 	.byte	0x04, 0x1c
        /*004a*/ 	.short	(.L_15 - .L_14)


	//   ....[0]....
.L_14:
        /*004c*/ 	.word	0x00000160


	//----- nvinfo : EIATTR_CBANK_PARAM_SIZE
	.align		4
.L_15:
        /*0050*/ 	.byte	0x03, 0x19
        /*0052*/ 	.short	0x0018


	//----- nvinfo : EIATTR_PARAM_CBANK
	.align		4
        /*0054*/ 	.byte	0x04, 0x0a
        /*0056*/ 	.short	(.L_17 - .L_16)
	.align		4
.L_16:
        /*0058*/ 	.word	index@(.nv.constant0._Z25Kernel_ScalaireMulMat_IntPhiS_)
        /*005c*/ 	.short	0x0380
        /*005e*/ 	.short	0x0018


	//----- nvinfo : EIATTR_SW_WAR
	.align		4
.L_17:
        /*0060*/ 	.byte	0x04, 0x36
        /*0062*/ 	.short	(.L_19 - .L_18)
.L_18:
        /*0064*/ 	.word	0x00000008
.L_19:


//--------------------- .nv.callgraph             --------------------------
	.section	.nv.callgraph,"",@"SHT_CUDA_CALLGRAPH"
	.align	4
	.sectionentsize	8
	.align		4
        /*0000*/ 	.word	0x00000000
	.align		4
        /*0004*/ 	.word	0xffffffff
	.align		4
        /*0008*/ 	.word	0x00000000
	.align		4
        /*000c*/ 	.word	0xfffffffe
	.align		4
        /*0010*/ 	.word	0x00000000
	.align		4
        /*0014*/ 	.word	0xfffffffd
	.align		4
        /*0018*/ 	.word	0x00000000
	.align		4
        /*001c*/ 	.word	0xfffffffc


//--------------------- .text._Z25Kernel_ScalaireMulMat_IntPhiS_ --------------------------
	.section	.text._Z25Kernel_ScalaireMulMat_IntPhiS_,"ax",@progbits
	.align	128
.text._Z25Kernel_ScalaireMulMat_IntPhiS_:
        .type           _Z25Kernel_ScalaireMulMat_IntPhiS_,@function
        .size           _Z25Kernel_ScalaireMulMat_IntPhiS_,(.L_x_1 - _Z25Kernel_ScalaireMulMat_IntPhiS_)
        .other          _Z25Kernel_ScalaireMulMat_IntPhiS_,@"STO_CUDA_ENTRY STV_DEFAULT"
_Z25Kernel_ScalaireMulMat_IntPhiS_:
[----:B------:R-:W-:Y:S01]  /*0000*/  LDC R1, c[0x0][0x37c] ;  /* 0x0000df00ff017b82 */ /* 0x000fe20000000800 */
[----:B------:R-:W0:Y:S01]  /*0010*/  S2R R5, SR_TID.Y ;  /* 0x0000000000057919 */ /* 0x000e220000002200 */
[----:B------:R-:W1:Y:S06]  /*0020*/  LDCU UR6, c[0x0][0x360] ;  /* 0x00006c00ff0677ac */ /* 0x000e6c0008000800 */
[----:B------:R-:W0:Y:S01]  /*0030*/  S2UR UR5, SR_CTAID.Y ;  /* 0x00000000000579c3 */ /* 0x000e220000002600 */
[----:B------:R-:W1:Y:S01]  /*0040*/  S2R R3, SR_TID.X ;  /* 0x0000000000037919 */ /* 0x000e620000002100 */
[----:B------:R-:W2:Y:S06]  /*0050*/  LDCU.64 UR8, c[0x0][0x380] ;  /* 0x00007000ff0877ac */ /* 0x000eac0008000a00 */
[----:B------:R-:W0:Y:S08]  /*0060*/  LDC R0, c[0x0][0x364] ;  /* 0x0000d900ff007b82 */ /* 0x000e300000000800 */
[----:B------:R-:W3:Y:S08]  /*0070*/  S2UR UR4, SR_CTAID.X ;  /* 0x00000000000479c3 */ /* 0x000ef00000002500 */
[----:B------:R-:W3:Y:S01]  /*0080*/  LDC R7, c[0x0][0x370] ;  /* 0x0000dc00ff077b82 */ /* 0x000ee20000000800 */
[----:B0-----:R-:W-:-:S04]  /*0090*/  IMAD R0, R0, UR5, R5 ;  /* 0x0000000500007c24 */ /* 0x001fc8000f8e0205 */
[----:B---3--:R-:W-:Y:S01]  /*00a0*/  IMAD R0, R0, R7, UR4 ;  /* 0x0000000400007e24 */ /* 0x008fe2000f8e0207 */
[----:B------:R-:W0:Y:S03]  /*00b0*/  LDCU.64 UR4, c[0x0][0x358] ;  /* 0x00006b00ff0477ac */ /* 0x000e260008000a00 */
[----:B-1----:R-:W-:Y:S01]  /*00c0*/  IMAD R0, R0, UR6, R3 ;  /* 0x0000000600007c24 */ /* 0x002fe2000f8e0203 */
[----:B------:R-:W1:Y:S04]  /*00d0*/  LDCU.64 UR6, c[0x0][0x390] ;  /* 0x00007200ff0677ac */ /* 0x000e680008000a00 */
[----:B------:R-:W-:Y:S02]  /*00e0*/  SHF.R.S32.HI R5, RZ, 0x1f, R0 ;  /* 0x0000001fff057819 */ /* 0x000fe40000011400 */
[----:B--2---:R-:W-:-:S04]  /*00f0*/  IADD3 R2, P0, PT, R0, UR8, RZ ;  /* 0x0000000800027c10 */ /* 0x004fc8000ff1e0ff */
[----:B------:R-:W-:-:S05]  /*0100*/  IADD3.X R3, PT, PT, R5, UR9, RZ, P0, !PT ;  /* 0x0000000905037c10 */ /* 0x000fca00087fe4ff */
[----:B0-----:R-:W2:Y:S01]  /*0110*/  LDG.E.U8 R2, desc[UR4][R2.64] ;  /* 0x0000000402027981 */ /* 0x001ea2000c1e1100 */
[----:B-1----:R-:W-:-:S04]  /*0120*/  IADD3 R4, P0, PT, R0, UR6, RZ ;  /* 0x0000000600047c10 */ /* 0x002fc8000ff1e0ff */
[----:B------:R-:W-:Y:S01]  /*0130*/  IADD3.X R5, PT, PT, R5, UR7, RZ, P0, !PT ;  /* 0x0000000705057c10 */ /* 0x000fe200087fe4ff */
[----:B--2---:R-:W-:-:S05]  /*0140*/  VIADD R7, R2, 0x32 ;  /* 0x0000003202077836 */ /* 0x004fca0000000000 */
[----:B------:R-:W-:Y:S01]  /*0150*/  STG.E.U8 desc[UR4][R4.64], R7 ;  /* 0x0000000704007986 */ /* 0x000fe2000c101104 */
[----:B------:R-:W-:Y:S05]  /*0160*/  EXIT ;  /* 0x000000000000794d */ /* 0x000fea0003800000 */
.L_x_0:
[----:B------:R-:W-:-:S00]  /*0170*/  BRA `(.L_x_0) ;  /* 0xfffffffc00fc7947 */ /* 0x000fc0000383ffff */
[----:B------:R-:W-:-:S00]  /*0180*/  NOP ;  /* 0x0000000000007918 */ /* 0x000fc00000000000 */
[----:B------:R-:W-:-:S00]  /*0190*/  NOP ;  /* 0x0000000000007918 */ /* 0x000fc00000000000 */
[----:B------:R-:W-:-:S00]  /*01a0*/  NOP ;  /* 0x0000000000007918 */ /* 0x000fc00000000000 */
[----:B------:R-:W-:-:S00]  /*01b0*/  NOP ;  /* 0x0000000000007918 */ /* 0x000fc00000000000 */
[----:B------:R-:W-:-:S00]  /*01c0*/  NOP ;  /* 0x0000000000007918 */ /* 0x000fc00000000000 */
[----:B------:R-:W-:-:S00]  /*01d0*/  NOP ;  /* 0x0000000000007918 */ /* 0x000fc00000000000 */
[----:B------:R-:W-:-:S00]  /*01e0*/  NOP ;  /* 0x0000000000007918 */ /* 0x000fc00000000000 */
[----:B------:R-:W-:-:S00]  /*01f0*/  NOP ;  /* 0x0000000000007918 */ /* 0x000fc00000000000 */
.L_x_1:


//--------------------- .nv.shared.reserved.0     --------------------------
	.section	.nv.shared.reserved.0,"aw",@nobits
	.weak		__nv_reservedSMEM_offset_0_alias
	.size		__nv_reservedSMEM_offset_0_alias, 0, 64
	.other		__nv_reservedSMEM_offset_0_alias,@"STO_CUDA_RESERVED_SHARED STV_DEFAULT"
__nv_reservedSMEM_offset_0_alias:
	.zero		0
	.zero		64


//--------------------- .nv.constant0._Z25Kernel_ScalaireMulMat_IntPhiS_ --------------------------
	.section	.nv.constant0._Z25Kernel_ScalaireMulMat_IntPhiS_,"a",@progbits
	.sectionflags	@""
	.align	4
.nv.constant0._Z25Kernel_ScalaireMulMat_IntPhiS_:
	.zero		920


//--------------------- SYMBOLS --------------------------

	.type		.nv.reservedSmem.offset0,@object
	.size		.nv.reservedSmem.offset0,0x4
